//
// Generated by NVIDIA NVVM Compiler
//
// Compiler Build ID: CL-36424714
// Cuda compilation tools, release 13.0, V13.0.88
// Based on NVVM 20.0.0
//

.version 9.0
.target sm_100
.address_size 64

	// .globl	default_function_kernel

.visible .entry default_function_kernel(
	.param .u64 .ptr .align 1 default_function_kernel_param_0,
	.param .u64 .ptr .align 1 default_function_kernel_param_1
)
.maxntid 24
{
	.reg .pred 	%p<2>;
	.reg .b16 	%rs<4>;
	.reg .b32 	%r<7>;
	.reg .b32 	%f<3>;
	.reg .b64 	%rd<8>;

	ld.param.u64 	%rd1, [default_function_kernel_param_0];
	ld.param.u64 	%rd2, [default_function_kernel_param_1];
	mov.u32 	%r1, %ctaid.x;
	shl.b32 	%r3, %r1, 3;
	mov.u32 	%r2, %tid.x;
	cvt.u16.u32 	%rs1, %r2;
	mul.lo.s16 	%rs2, %rs1, 86;
	shr.u16 	%rs3, %rs2, 8;
	cvt.u32.u16 	%r4, %rs3;
	add.s32 	%r5, %r3, %r4;
	setp.gt.u32 	%p1, %r5, 674;
	@%p1 bra 	$L__BB0_2;
	cvta.to.global.u64 	%rd3, %rd2;
	cvta.to.global.u64 	%rd4, %rd1;
	mad.lo.s32 	%r6, %r1, 24, %r2;
	mul.wide.u32 	%rd5, %r6, 4;
	add.s64 	%rd6, %rd3, %rd5;
	ld.global.nc.f32 	%f1, [%rd6];
	sin.approx.f32 	%f2, %f1;
	add.s64 	%rd7, %rd4, %rd5;
	st.global.f32 	[%rd7], %f2;
$L__BB0_2:
	ret;

}


// ===== COMPILED SASS (sm_100) =====

	.target	sm_100

	.elftype	@"ET_EXEC"


//--------------------- .note.nv.tkinfo           --------------------------
	.section	.note.nv.tkinfo,"",@"SHT_NOTE"
	.sectionflags	@"SHF_NOTE_NV_TKINFO"
	.tkinfo
        /*0018*/ 	.word	0x00000002
        /*0030*/ 	.string	""
        /*0030*/ 	.string	"ptxas"
        /*0030*/ 	.string	"Cuda compilation tools, release 13.0, V13.0.88"
        /*0030*/ 	.string	"Build cuda_13.0.r13.0/compiler.36424714_0"
        /*0030*/ 	.string	"-arch sm_100 -m 64 "



//--------------------- .note.nv.cuinfo           --------------------------
	.section	.note.nv.cuinfo,"",@"SHT_NOTE"
	.sectionflags	@"SHF_NOTE_NV_CUINFO"
        /*0018*/ 	.short	0x0002
        /*001a*/ 	.short	0x0064
        /*001c*/ 	.short	0x0082
	.zero		2


//--------------------- .nv.info                  --------------------------
	.section	.nv.info,"",@"SHT_CUDA_INFO"
	.align	4


	//----- nvinfo : EIATTR_REGCOUNT
	.align		4
        /*0000*/ 	.byte	0x04, 0x2f
        /*0002*/ 	.short	(.L_1 - .L_0)
	.align		4
.L_0:
        /*0004*/ 	.word	index@(default_function_kernel)
        /*0008*/ 	.word	0x0000000c


	//----- nvinfo : EIATTR_FRAME_SIZE
	.align		4
.L_1:
        /*000c*/ 	.byte	0x04, 0x11
        /*000e*/ 	.short	(.L_3 - .L_2)
	.align		4
.L_2:
        /*0010*/ 	.word	index@(default_function_kernel)
        /*0014*/ 	.word	0x00000000


	//----- nvinfo : EIATTR_MIN_STACK_SIZE
	.align		4
.L_3:
        /*0018*/ 	.byte	0x04, 0x12
        /*001a*/ 	.short	(.L_5 - .L_4)
	.align		4
.L_4:
        /*001c*/ 	.word	index@(default_function_kernel)
        /*0020*/ 	.word	0x00000000
.L_5:


//--------------------- .nv.compat                --------------------------
	.section	.nv.compat,"",@"SHT_CUDA_COMPAT_INFO"
	.align	4
        /*0000*/ 	.byte	0x02, 0x09, 0x00, 0x00, 0x02, 0x02, 0x01, 0x00, 0x02, 0x05, 0x05, 0x00, 0x03, 0x07, 0x01, 0x01
        /*0010*/ 	.byte	0x02, 0x03, 0x00, 0x00, 0x02, 0x06, 0x01, 0x00, 0x04, 0x0b, 0x08, 0x00, 0x09, 0x00, 0x00, 0x00
        /*0020*/ 	.byte	0x00, 0x00, 0x00, 0x00


//--------------------- .nv.info.default_function_kernel --------------------------
	.section	.nv.info.default_function_kernel,"",@"SHT_CUDA_INFO"
	.sectionflags	@""
	.align	4


	//----- nvinfo : EIATTR_CUDA_API_VERSION
	.align		4
        /*0000*/ 	.byte	0x04, 0x37
        /*0002*/ 	.short	(.L_7 - .L_6)
.L_6:
        /*0004*/ 	.word	0x00000082


	//----- nvinfo : EIATTR_KPARAM_INFO
	.align		4
.L_7:
        /*0008*/ 	.byte	0x04, 0x17
        /*000a*/ 	.short	(.L_9 - .L_8)
.L_8:
        /*000c*/ 	.word	0x00000000
        /*0010*/ 	.short	0x0001
        /*0012*/ 	.short	0x0008
        /*0014*/ 	.byte	0x00, 0xf5, 0x21, 0x00


	//----- nvinfo : EIATTR_KPARAM_INFO
	.align		4
.L_9:
        /*0018*/ 	.byte	0x04, 0x17
        /*001a*/ 	.short	(.L_11 - .L_10)
.L_10:
        /*001c*/ 	.word	0x00000000
        /*0020*/ 	.short	0x0000
        /*0022*/ 	.short	0x0000
        /*0024*/ 	.byte	0x00, 0xf5, 0x21, 0x00


	//----- nvinfo : EIATTR_SPARSE_MMA_MASK
	.align		4
.L_11:
        /*0028*/ 	.byte	0x03, 0x50
        /*002a*/ 	.short	0x0000


	//----- nvinfo : EIATTR_MAXREG_COUNT
	.align		4
        /*002c*/ 	.byte	0x03, 0x1b
        /*002e*/ 	.short	0x00ff


	//----- nvinfo : EIATTR_MERCURY_ISA_VERSION
	.align		4
        /*0030*/ 	.byte	0x03, 0x5f
        /*0032*/ 	.short	0x0101


	//----- nvinfo : EIATTR_VRC_CTA_INIT_COUNT
	.align		4
        /*0034*/ 	.byte	0x02, 0x4a
	.zero		1
	.zero		1


	//----- nvinfo : EIATTR_EXIT_INSTR_OFFSETS
	.align		4
        /*0038*/ 	.byte	0x04, 0x1c
        /*003a*/ 	.short	(.L_13 - .L_12)


	//   ....[0]....
.L_12:
        /*003c*/ 	.word	0x000000a0


	//   ....[1]....
        /*0040*/ 	.word	0x00000150


	//----- nvinfo : EIATTR_MAX_THREADS
	.align		4
.L_13:
        /*0044*/ 	.byte	0x04, 0x05
        /*0046*/ 	.short	(.L_15 - .L_14)
.L_14:
        /*0048*/ 	.word	0x00000018
        /*004c*/ 	.word	0x00000001
        /*0050*/ 	.word	0x00000001


	//----- nvinfo : EIATTR_CBANK_PARAM_SIZE
	.align		4
.L_15:
        /*0054*/ 	.byte	0x03, 0x19
        /*0056*/ 	.short	0x0010


	//----- nvinfo : EIATTR_PARAM_CBANK
	.align		4
        /*0058*/ 	.byte	0x04, 0x0a
        /*005a*/ 	.short	(.L_17 - .L_16)
	.align		4
.L_16:
        /*005c*/ 	.word	index@(.nv.constant0.default_function_kernel)
        /*0060*/ 	.short	0x0380
        /*0062*/ 	.short	0x0010


	//----- nvinfo : EIATTR_SW_WAR
	.align		4
.L_17:
        /*0064*/ 	.byte	0x04, 0x36
        /*0066*/ 	.short	(.L_19 - .L_18)
.L_18:
        /*0068*/ 	.word	0x00000008
.L_19:


//--------------------- .nv.callgraph             --------------------------
	.section	.nv.callgraph,"",@"SHT_CUDA_CALLGRAPH"
	.align	4
	.sectionentsize	8
	.align		4
        /*0000*/ 	.word	0x00000000
	.align		4
        /*0004*/ 	.word	0xffffffff
	.align		4
        /*0008*/ 	.word	0x00000000
	.align		4
        /*000c*/ 	.word	0xfffffffe
	.align		4
        /*0010*/ 	.word	0x00000000
	.align		4
        /*0014*/ 	.word	0xfffffffd
	.align		4
        /*0018*/ 	.word	0x00000000
	.align		4
        /*001c*/ 	.word	0xfffffffc


//--------------------- .text.default_function_kernel --------------------------
	.section	.text.default_function_kernel,"ax",@progbits
	.align	128
        .global         default_function_kernel
        .type           default_function_kernel,@function
        .size           default_function_kernel,(.L_x_1 - default_function_kernel)
        .other          default_function_kernel,@"STO_CUDA_ENTRY STV_DEFAULT"
default_function_kernel:
.text.default_function_kernel:
[----:B------:R-:W-:Y:S01]  /*0000*/  LDC R1, c[0x0][0x37c] ;  /* 0x0000df00ff017b82 */ /* 0x000fe20000000800 */
[----:B------:R-:W0:Y:S01]  /*0010*/  S2R R4, SR_TID.X ;  /* 0x0000000000047919 */ /* 0x000e220000002100 */
[----:B------:R-:W1:Y:S01]  /*0020*/  S2R R7, SR_CTAID.X ;  /* 0x0000000000077919 */ /* 0x000e620000002500 */
[----:B0-----:R-:W-:-:S05]  /*0030*/  PRMT R0, R4, 0x9910, RZ ;  /* 0x0000991004007816 */ /* 0x001fca00000000ff */
[----:B------:R-:W-:-:S05]  /*0040*/  IMAD R0, R0, 0x56, RZ ;  /* 0x0000005600007824 */ /* 0x000fca00078e02ff */
[----:B------:R-:W-:-:S04]  /*0050*/  LOP3.LUT R0, R0, 0xffff, RZ, 0xc0, !PT ;  /* 0x0000ffff00007812 */ /* 0x000fc800078ec0ff */
[----:B------:R-:W-:-:S04]  /*0060*/  SHF.R.U32.HI R0, RZ, 0x8, R0 ;  /* 0x00000008ff007819 */ /* 0x000fc80000011600 */
[----:B------:R-:W-:-:S04]  /*0070*/  LOP3.LUT R0, R0, 0xffff, RZ, 0xc0, !PT ;  /* 0x0000ffff00007812 */ /* 0x000fc800078ec0ff */
[----:B-1----:R-:W-:-:S04]  /*0080*/  LEA R0, R7, R0, 0x3 ;  /* 0x0000000007007211 */ /* 0x002fc800078e18ff */
[----:B------:R-:W-:-:S13]  /*0090*/  ISETP.GT.U32.AND P0, PT, R0, 0x2a2, PT ;  /* 0x000002a20000780c */ /* 0x000fda0003f04070 */
[----:B------:R-:W-:Y:S05]  /*00a0*/  @P0 EXIT ;  /* 0x000000000000094d */ /* 0x000fea0003800000 */
[----:B------:R-:W0:Y:S01]  /*00b0*/  LDC.64 R2, c[0x0][0x388] ;  /* 0x0000e200ff027b82 */ /* 0x000e220000000a00 */
[----:B------:R-:W1:Y:S01]  /*00c0*/  LDCU.64 UR4, c[0x0][0x358] ;  /* 0x00006b00ff0477ac */ /* 0x000e620008000a00 */
[----:B------:R-:W-:-:S06]  /*00d0*/  IMAD R7, R7, 0x18, R4 ;  /* 0x0000001807077824 */ /* 0x000fcc00078e0204 */
[----:B------:R-:W2:Y:S01]  /*00e0*/  LDC.64 R4, c[0x0][0x380] ;  /* 0x0000e000ff047b82 */ /* 0x000ea20000000a00 */
[----:B0-----:R-:W-:-:S06]  /*00f0*/  IMAD.WIDE.U32 R2, R7, 0x4, R2 ;  /* 0x0000000407027825 */ /* 0x001fcc00078e0002 */
[----:B-1----:R-:W3:Y:S01]  /*0100*/  LDG.E.CONSTANT R2, desc[UR4][R2.64] ;  /* 0x0000000402027981 */ /* 0x002ee2000c1e9900 */
[----:B--2---:R-:W-:-:S04]  /*0110*/  IMAD.WIDE.U32 R4, R7, 0x4, R4 ;  /* 0x0000000407047825 */ /* 0x004fc800078e0004 */
[----:B---3--:R-:W-:-:S06]  /*0120*/  FMUL.RZ R9, R2, 0.15915493667125701904 ;  /* 0x3e22f98302097820 */ /* 0x008fcc000040c000 */
[----:B------:R-:W0:Y:S02]  /*0130*/  MUFU.SIN R9, R9 ;  /* 0x0000000900097308 */ /* 0x000e240000000400 */
[----:B0-----:R-:W-:Y:S01]  /*0140*/  STG.E desc[UR4][R4.64], R9 ;  /* 0x0000000904007986 */ /* 0x001fe2000c101904 */
[----:B------:R-:W-:Y:S05]  /*0150*/  EXIT ;  /* 0x000000000000794d */ /* 0x000fea0003800000 */
.L_x_0:
[----:B------:R-:W-:-:S00]  /*0160*/  BRA `(.L_x_0) ;  /* 0xfffffffc00fc7947 */ /* 0x000fc0000383ffff */
[----:B------:R-:W-:-:S00]  /*0170*/  NOP ;  /* 0x0000000000007918 */ /* 0x000fc00000000000 */
        /* <DEDUP_REMOVED lines=8> */
.L_x_1:


//--------------------- .nv.shared.reserved.0     --------------------------
	.section	.nv.shared.reserved.0,"aw",@nobits
	.weak		__nv_reservedSMEM_offset_0_alias
	.size		__nv_reservedSMEM_offset_0_alias, 0, 64
	.other		__nv_reservedSMEM_offset_0_alias,@"STO_CUDA_RESERVED_SHARED STV_DEFAULT"
__nv_reservedSMEM_offset_0_alias:
	.zero		0
	.zero		64


//--------------------- .nv.constant0.default_function_kernel --------------------------
	.section	.nv.constant0.default_function_kernel,"a",@progbits
	.sectionflags	@""
	.align	4
.nv.constant0.default_function_kernel:
	.zero		912


//--------------------- SYMBOLS --------------------------

	.type		.nv.reservedSmem.offset0,@object
	.size		.nv.reservedSmem.offset0,0x4
